//
// Generated by NVIDIA NVVM Compiler
//
// Compiler Build ID: CL-36424714
// Cuda compilation tools, release 13.0, V13.0.88
// Based on NVVM 20.0.0
//

.version 9.0
.target sm_100
.address_size 64

	// .globl	_Z7calcSumiPiRi

.visible .entry _Z7calcSumiPiRi(
	.param .u32 _Z7calcSumiPiRi_param_0,
	.param .u64 .ptr .align 1 _Z7calcSumiPiRi_param_1,
	.param .u64 .ptr .align 1 _Z7calcSumiPiRi_param_2
)
{
	.reg .pred 	%p<10>;
	.reg .b32 	%r<74>;
	.reg .b64 	%rd<40>;

	ld.param.u32 	%r11, [_Z7calcSumiPiRi_param_0];
	ld.param.u64 	%rd21, [_Z7calcSumiPiRi_param_1];
	ld.param.u64 	%rd22, [_Z7calcSumiPiRi_param_2];
	cvta.to.global.u64 	%rd1, %rd22;
	cvta.to.global.u64 	%rd2, %rd21;
	cvt.s64.s32 	%rd3, %r11;
	setp.lt.s32 	%p1, %r11, 1;
	@%p1 bra 	$L__BB0_13;
	ld.global.u32 	%r70, [%rd1];
	setp.lt.u32 	%p2, %r11, 16;
	mov.b64 	%rd36, 0;
	@%p2 bra 	$L__BB0_4;
	and.b64  	%rd36, %rd3, 2147483632;
	add.s64 	%rd33, %rd2, 32;
	mov.u64 	%rd34, %rd36;
$L__BB0_3:
	.pragma "nounroll";
	ld.global.u32 	%r12, [%rd33+-32];
	add.s32 	%r13, %r70, %r12;
	st.global.u32 	[%rd1], %r13;
	ld.global.u32 	%r14, [%rd33+-28];
	add.s32 	%r15, %r13, %r14;
	st.global.u32 	[%rd1], %r15;
	ld.global.u32 	%r16, [%rd33+-24];
	add.s32 	%r17, %r15, %r16;
	st.global.u32 	[%rd1], %r17;
	ld.global.u32 	%r18, [%rd33+-20];
	add.s32 	%r19, %r17, %r18;
	st.global.u32 	[%rd1], %r19;
	ld.global.u32 	%r20, [%rd33+-16];
	add.s32 	%r21, %r19, %r20;
	st.global.u32 	[%rd1], %r21;
	ld.global.u32 	%r22, [%rd33+-12];
	add.s32 	%r23, %r21, %r22;
	st.global.u32 	[%rd1], %r23;
	ld.global.u32 	%r24, [%rd33+-8];
	add.s32 	%r25, %r23, %r24;
	st.global.u32 	[%rd1], %r25;
	ld.global.u32 	%r26, [%rd33+-4];
	add.s32 	%r27, %r25, %r26;
	st.global.u32 	[%rd1], %r27;
	ld.global.u32 	%r28, [%rd33];
	add.s32 	%r29, %r27, %r28;
	st.global.u32 	[%rd1], %r29;
	ld.global.u32 	%r30, [%rd33+4];
	add.s32 	%r31, %r29, %r30;
	st.global.u32 	[%rd1], %r31;
	ld.global.u32 	%r32, [%rd33+8];
	add.s32 	%r33, %r31, %r32;
	st.global.u32 	[%rd1], %r33;
	ld.global.u32 	%r34, [%rd33+12];
	add.s32 	%r35, %r33, %r34;
	st.global.u32 	[%rd1], %r35;
	ld.global.u32 	%r36, [%rd33+16];
	add.s32 	%r37, %r35, %r36;
	st.global.u32 	[%rd1], %r37;
	ld.global.u32 	%r38, [%rd33+20];
	add.s32 	%r39, %r37, %r38;
	st.global.u32 	[%rd1], %r39;
	ld.global.u32 	%r40, [%rd33+24];
	add.s32 	%r41, %r39, %r40;
	st.global.u32 	[%rd1], %r41;
	ld.global.u32 	%r42, [%rd33+28];
	add.s32 	%r70, %r41, %r42;
	st.global.u32 	[%rd1], %r70;
	add.s64 	%rd34, %rd34, -16;
	add.s64 	%rd33, %rd33, 64;
	setp.ne.s64 	%p3, %rd34, 0;
	@%p3 bra 	$L__BB0_3;
$L__BB0_4:
	and.b32  	%r43, %r11, 15;
	setp.eq.s32 	%p4, %r43, 0;
	@%p4 bra 	$L__BB0_13;
	and.b64  	%rd24, %rd3, 15;
	add.s64 	%rd25, %rd24, -1;
	setp.lt.u64 	%p5, %rd25, 7;
	@%p5 bra 	$L__BB0_7;
	shl.b64 	%rd26, %rd36, 2;
	add.s64 	%rd27, %rd2, %rd26;
	ld.global.u32 	%r44, [%rd27];
	add.s32 	%r45, %r70, %r44;
	st.global.u32 	[%rd1], %r45;
	ld.global.u32 	%r46, [%rd27+4];
	add.s32 	%r47, %r45, %r46;
	st.global.u32 	[%rd1], %r47;
	ld.global.u32 	%r48, [%rd27+8];
	add.s32 	%r49, %r47, %r48;
	st.global.u32 	[%rd1], %r49;
	ld.global.u32 	%r50, [%rd27+12];
	add.s32 	%r51, %r49, %r50;
	st.global.u32 	[%rd1], %r51;
	ld.global.u32 	%r52, [%rd27+16];
	add.s32 	%r53, %r51, %r52;
	st.global.u32 	[%rd1], %r53;
	ld.global.u32 	%r54, [%rd27+20];
	add.s32 	%r55, %r53, %r54;
	st.global.u32 	[%rd1], %r55;
	ld.global.u32 	%r56, [%rd27+24];
	add.s32 	%r57, %r55, %r56;
	st.global.u32 	[%rd1], %r57;
	ld.global.u32 	%r58, [%rd27+28];
	add.s32 	%r70, %r57, %r58;
	st.global.u32 	[%rd1], %r70;
	add.s64 	%rd36, %rd36, 8;
$L__BB0_7:
	and.b32  	%r59, %r11, 7;
	setp.eq.s32 	%p6, %r59, 0;
	@%p6 bra 	$L__BB0_13;
	and.b64  	%rd28, %rd3, 7;
	add.s64 	%rd29, %rd28, -1;
	setp.lt.u64 	%p7, %rd29, 3;
	@%p7 bra 	$L__BB0_10;
	shl.b64 	%rd30, %rd36, 2;
	add.s64 	%rd31, %rd2, %rd30;
	ld.global.u32 	%r60, [%rd31];
	add.s32 	%r61, %r70, %r60;
	st.global.u32 	[%rd1], %r61;
	ld.global.u32 	%r62, [%rd31+4];
	add.s32 	%r63, %r61, %r62;
	st.global.u32 	[%rd1], %r63;
	ld.global.u32 	%r64, [%rd31+8];
	add.s32 	%r65, %r63, %r64;
	st.global.u32 	[%rd1], %r65;
	ld.global.u32 	%r66, [%rd31+12];
	add.s32 	%r70, %r65, %r66;
	st.global.u32 	[%rd1], %r70;
	add.s64 	%rd36, %rd36, 4;
$L__BB0_10:
	and.b32  	%r67, %r11, 3;
	setp.eq.s32 	%p8, %r67, 0;
	@%p8 bra 	$L__BB0_13;
	shl.b64 	%rd32, %rd36, 2;
	add.s64 	%rd39, %rd2, %rd32;
	and.b64  	%rd38, %rd3, 3;
$L__BB0_12:
	.pragma "nounroll";
	ld.global.u32 	%r68, [%rd39];
	add.s32 	%r70, %r70, %r68;
	st.global.u32 	[%rd1], %r70;
	add.s64 	%rd39, %rd39, 4;
	add.s64 	%rd38, %rd38, -1;
	setp.ne.s64 	%p9, %rd38, 0;
	@%p9 bra 	$L__BB0_12;
$L__BB0_13:
	ret;

}


// ===== COMPILED SASS (sm_100) =====

	.target	sm_100

	.elftype	@"ET_EXEC"


//--------------------- .note.nv.tkinfo           --------------------------
	.section	.note.nv.tkinfo,"",@"SHT_NOTE"
	.sectionflags	@"SHF_NOTE_NV_TKINFO"
	.tkinfo
        /*0018*/ 	.word	0x00000002
        /*0030*/ 	.string	""
        /*0030*/ 	.string	"ptxas"
        /*0030*/ 	.string	"Cuda compilation tools, release 13.0, V13.0.88"
        /*0030*/ 	.string	"Build cuda_13.0.r13.0/compiler.36424714_0"
        /*0030*/ 	.string	"-arch sm_100 -m 64 "



//--------------------- .note.nv.cuinfo           --------------------------
	.section	.note.nv.cuinfo,"",@"SHT_NOTE"
	.sectionflags	@"SHF_NOTE_NV_CUINFO"
        /*0018*/ 	.short	0x0002
        /*001a*/ 	.short	0x0064
        /*001c*/ 	.short	0x0082
	.zero		2


//--------------------- .nv.info                  --------------------------
	.section	.nv.info,"",@"SHT_CUDA_INFO"
	.align	4


	//----- nvinfo : EIATTR_REGCOUNT
	.align		4
        /*0000*/ 	.byte	0x04, 0x2f
        /*0002*/ 	.short	(.L_1 - .L_0)
	.align		4
.L_0:
        /*0004*/ 	.word	index@(_Z7calcSumiPiRi)
        /*0008*/ 	.word	0x00000016


	//----- nvinfo : EIATTR_FRAME_SIZE
	.align		4
.L_1:
        /*000c*/ 	.byte	0x04, 0x11
        /*000e*/ 	.short	(.L_3 - .L_2)
	.align		4
.L_2:
        /*0010*/ 	.word	index@(_Z7calcSumiPiRi)
        /*0014*/ 	.word	0x00000000


	//----- nvinfo : EIATTR_MIN_STACK_SIZE
	.align		4
.L_3:
        /*0018*/ 	.byte	0x04, 0x12
        /*001a*/ 	.short	(.L_5 - .L_4)
	.align		4
.L_4:
        /*001c*/ 	.word	index@(_Z7calcSumiPiRi)
        /*0020*/ 	.word	0x00000000
.L_5:


//--------------------- .nv.compat                --------------------------
	.section	.nv.compat,"",@"SHT_CUDA_COMPAT_INFO"
	.align	4
        /*0000*/ 	.byte	0x02, 0x09, 0x00, 0x00, 0x02, 0x02, 0x01, 0x00, 0x02, 0x05, 0x05, 0x00, 0x03, 0x07, 0x01, 0x01
        /*0010*/ 	.byte	0x02, 0x03, 0x00, 0x00, 0x02, 0x06, 0x01, 0x00, 0x04, 0x0b, 0x08, 0x00, 0x09, 0x00, 0x00, 0x00
        /*0020*/ 	.byte	0x00, 0x00, 0x00, 0x00


//--------------------- .nv.info._Z7calcSumiPiRi  --------------------------
	.section	.nv.info._Z7calcSumiPiRi,"",@"SHT_CUDA_INFO"
	.sectionflags	@""
	.align	4


	//----- nvinfo : EIATTR_CUDA_API_VERSION
	.align		4
        /*0000*/ 	.byte	0x04, 0x37
        /*0002*/ 	.short	(.L_7 - .L_6)
.L_6:
        /*0004*/ 	.word	0x00000082


	//----- nvinfo : EIATTR_KPARAM_INFO
	.align		4
.L_7:
        /*0008*/ 	.byte	0x04, 0x17
        /*000a*/ 	.short	(.L_9 - .L_8)
.L_8:
        /*000c*/ 	.word	0x00000000
        /*0010*/ 	.short	0x0002
        /*0012*/ 	.short	0x0010
        /*0014*/ 	.byte	0x00, 0xf5, 0x21, 0x00


	//----- nvinfo : EIATTR_KPARAM_INFO
	.align		4
.L_9:
        /*0018*/ 	.byte	0x04, 0x17
        /*001a*/ 	.short	(.L_11 - .L_10)
.L_10:
        /*001c*/ 	.word	0x00000000
        /*0020*/ 	.short	0x0001
        /*0022*/ 	.short	0x0008
        /*0024*/ 	.byte	0x00, 0xf5, 0x21, 0x00


	//----- nvinfo : EIATTR_KPARAM_INFO
	.align		4
.L_11:
        /*0028*/ 	.byte	0x04, 0x17
        /*002a*/ 	.short	(.L_13 - .L_12)
.L_12:
        /*002c*/ 	.word	0x00000000
        /*0030*/ 	.short	0x0000
        /*0032*/ 	.short	0x0000
        /*0034*/ 	.byte	0x00, 0xf0, 0x11, 0x00


	//----- nvinfo : EIATTR_SPARSE_MMA_MASK
	.align		4
.L_13:
        /*0038*/ 	.byte	0x03, 0x50
        /*003a*/ 	.short	0x0000


	//----- nvinfo : EIATTR_MAXREG_COUNT
	.align		4
        /*003c*/ 	.byte	0x03, 0x1b
        /*003e*/ 	.short	0x00ff


	//----- nvinfo : EIATTR_MERCURY_ISA_VERSION
	.align		4
        /*0040*/ 	.byte	0x03, 0x5f
        /*0042*/ 	.short	0x0101


	//----- nvinfo : EIATTR_VRC_CTA_INIT_COUNT
	.align		4
        /*0044*/ 	.byte	0x02, 0x4a
	.zero		1
	.zero		1


	//----- nvinfo : EIATTR_EXIT_INSTR_OFFSETS
	.align		4
        /*0048*/ 	.byte	0x04, 0x1c
        /*004a*/ 	.short	(.L_15 - .L_14)


	//   ....[0]....
.L_14:
        /*004c*/ 	.word	0x00000030


	//   ....[1]....
        /*0050*/ 	.word	0x000004c0


	//   ....[2]....
        /*0054*/ 	.word	0x00000710


	//   ....[3]....
        /*0058*/ 	.word	0x000008a0


	//   ....[4]....
        /*005c*/ 	.word	0x000009a0


	//----- nvinfo : EIATTR_CBANK_PARAM_SIZE
	.align		4
.L_15:
        /*0060*/ 	.byte	0x03, 0x19
        /*0062*/ 	.short	0x0018


	//----- nvinfo : EIATTR_PARAM_CBANK
	.align		4
        /*0064*/ 	.byte	0x04, 0x0a
        /*0066*/ 	.short	(.L_17 - .L_16)
	.align		4
.L_16:
        /*0068*/ 	.word	index@(.nv.constant0._Z7calcSumiPiRi)
        /*006c*/ 	.short	0x0380
        /*006e*/ 	.short	0x0018


	//----- nvinfo : EIATTR_SW_WAR
	.align		4
.L_17:
        /*0070*/ 	.byte	0x04, 0x36
        /*0072*/ 	.short	(.L_19 - .L_18)
.L_18:
        /*0074*/ 	.word	0x00000008
.L_19:


//--------------------- .nv.callgraph             --------------------------
	.section	.nv.callgraph,"",@"SHT_CUDA_CALLGRAPH"
	.align	4
	.sectionentsize	8
	.align		4
        /*0000*/ 	.word	0x00000000
	.align		4
        /*0004*/ 	.word	0xffffffff
	.align		4
        /*0008*/ 	.word	0x00000000
	.align		4
        /*000c*/ 	.word	0xfffffffe
	.align		4
        /*0010*/ 	.word	0x00000000
	.align		4
        /*0014*/ 	.word	0xfffffffd
	.align		4
        /*0018*/ 	.word	0x00000000
	.align		4
        /*001c*/ 	.word	0xfffffffc


//--------------------- .text._Z7calcSumiPiRi     --------------------------
	.section	.text._Z7calcSumiPiRi,"ax",@progbits
	.align	128
        .global         _Z7calcSumiPiRi
        .type           _Z7calcSumiPiRi,@function
        .size           _Z7calcSumiPiRi,(.L_x_6 - _Z7calcSumiPiRi)
        .other          _Z7calcSumiPiRi,@"STO_CUDA_ENTRY STV_DEFAULT"
_Z7calcSumiPiRi:
.text._Z7calcSumiPiRi:
[----:B------:R-:W-:Y:S08]  /*0000*/  LDC R1, c[0x0][0x37c] ;  /* 0x0000df00ff017b82 */ /* 0x000ff00000000800 */
[----:B------:R-:W0:Y:S02]  /*0010*/  LDC R0, c[0x0][0x380] ;  /* 0x0000e000ff007b82 */ /* 0x000e240000000800 */
[----:B0-----:R-:W-:-:S13]  /*0020*/  ISETP.GE.AND P0, PT, R0, 0x1, PT ;  /* 0x000000010000780c */ /* 0x001fda0003f06270 */
[----:B------:R-:W-:Y:S05]  /*0030*/  @!P0 EXIT ;  /* 0x000000000000894d */ /* 0x000fea0003800000 */
[----:B------:R-:W0:Y:S01]  /*0040*/  LDC.64 R2, c[0x0][0x390] ;  /* 0x0000e400ff027b82 */ /* 0x000e220000000a00 */
[----:B------:R-:W0:Y:S01]  /*0050*/  LDCU.64 UR6, c[0x0][0x358] ;  /* 0x00006b00ff0677ac */ /* 0x000e220008000a00 */
[C---:B------:R-:W-:Y:S02]  /*0060*/  ISETP.GE.U32.AND P0, PT, R0.reuse, 0x10, PT ;  /* 0x000000100000780c */ /* 0x040fe40003f06070 */
[----:B------:R-:W-:Y:S02]  /*0070*/  CS2R R6, SRZ ;  /* 0x0000000000067805 */ /* 0x000fe4000001ff00 */
[----:B------:R-:W-:Y:S01]  /*0080*/  LOP3.LUT P1, RZ, R0, 0xf, RZ, 0xc0, !PT ;  /* 0x0000000f00ff7812 */ /* 0x000fe2000782c0ff */
[----:B0-----:R0:W5:Y:S08]  /*0090*/  LDG.E R11, desc[UR6][R2.64] ;  /* 0x00000006020b7981 */ /* 0x001170000c1e1900 */
[----:B------:R-:W-:Y:S05]  /*00a0*/  @!P0 BRA `(.L_x_0) ;  /* 0x0000000400048947 */ /* 0x000fea0003800000 */
[----:B------:R-:W1:Y:S01]  /*00b0*/  LDCU.64 UR4, c[0x0][0x388] ;  /* 0x00007100ff0477ac */ /* 0x000e620008000a00 */
[----:B------:R-:W-:Y:S01]  /*00c0*/  LOP3.LUT R6, R0, 0x7ffffff0, RZ, 0xc0, !PT ;  /* 0x7ffffff000067812 */ /* 0x000fe200078ec0ff */
[----:B------:R-:W-:Y:S02]  /*00d0*/  IMAD.MOV.U32 R7, RZ, RZ, RZ ;  /* 0x000000ffff077224 */ /* 0x000fe400078e00ff */
[----:B------:R-:W-:Y:S02]  /*00e0*/  IMAD.MOV.U32 R9, RZ, RZ, RZ ;  /* 0x000000ffff097224 */ /* 0x000fe400078e00ff */
[----:B------:R-:W-:Y:S01]  /*00f0*/  IMAD.MOV.U32 R8, RZ, RZ, R6 ;  /* 0x000000ffff087224 */ /* 0x000fe200078e0006 */
[----:B-1----:R-:W-:-:S04]  /*0100*/  UIADD3 UR4, UP0, UPT, UR4, 0x20, URZ ;  /* 0x0000002004047890 */ /* 0x002fc8000ff1e0ff */
[----:B------:R-:W-:Y:S02]  /*0110*/  UIADD3.X UR5, UPT, UPT, URZ, UR5, URZ, UP0, !UPT ;  /* 0x00000005ff057290 */ /* 0x000fe400087fe4ff */
[----:B------:R-:W-:-:S04]  /*0120*/  IMAD.U32 R10, RZ, RZ, UR4 ;  /* 0x00000004ff0a7e24 */ /* 0x000fc8000f8e00ff */
[----:B------:R-:W-:-:S07]  /*0130*/  IMAD.U32 R5, RZ, RZ, UR5 ;  /* 0x00000005ff057e24 */ /* 0x000fce000f8e00ff */
.L_x_1:
[----:B------:R-:W-:-:S05]  /*0140*/  IMAD.MOV.U32 R4, RZ, RZ, R10 ;  /* 0x000000ffff047224 */ /* 0x000fca00078e000a */
[----:B------:R-:W2:Y:S02]  /*0150*/  LDG.E R10, desc[UR6][R4.64+-0x20] ;  /* 0xffffe006040a7981 */ /* 0x000ea4000c1e1900 */
[----:B--23-5:R-:W-:-:S05]  /*0160*/  IMAD.IADD R11, R10, 0x1, R11 ;  /* 0x000000010a0b7824 */ /* 0x02cfca00078e020b */
[----:B------:R1:W-:Y:S04]  /*0170*/  STG.E desc[UR6][R2.64], R11 ;  /* 0x0000000b02007986 */ /* 0x0003e8000c101906 */
[----:B------:R-:W2:Y:S02]  /*0180*/  LDG.E R10, desc[UR6][R4.64+-0x1c] ;  /* 0xffffe406040a7981 */ /* 0x000ea4000c1e1900 */
[----:B--2---:R-:W-:-:S05]  /*0190*/  IMAD.IADD R13, R11, 0x1, R10 ;  /* 0x000000010b0d7824 */ /* 0x004fca00078e020a */
[----:B------:R2:W-:Y:S04]  /*01a0*/  STG.E desc[UR6][R2.64], R13 ;  /* 0x0000000d02007986 */ /* 0x0005e8000c101906 */
[----:B------:R-:W3:Y:S02]  /*01b0*/  LDG.E R10, desc[UR6][R4.64+-0x18] ;  /* 0xffffe806040a7981 */ /* 0x000ee4000c1e1900 */
[----:B---3--:R-:W-:-:S05]  /*01c0*/  IADD3 R15, PT, PT, R13, R10, RZ ;  /* 0x0000000a0d0f7210 */ /* 0x008fca0007ffe0ff */
[----:B------:R3:W-:Y:S04]  /*01d0*/  STG.E desc[UR6][R2.64], R15 ;  /* 0x0000000f02007986 */ /* 0x0007e8000c101906 */
[----:B------:R-:W4:Y:S02]  /*01e0*/  LDG.E R10, desc[UR6][R4.64+-0x14] ;  /* 0xffffec06040a7981 */ /* 0x000f24000c1e1900 */
[----:B----4-:R-:W-:-:S05]  /*01f0*/  IMAD.IADD R17, R15, 0x1, R10 ;  /* 0x000000010f117824 */ /* 0x010fca00078e020a */
[----:B------:R4:W-:Y:S04]  /*0200*/  STG.E desc[UR6][R2.64], R17 ;  /* 0x0000001102007986 */ /* 0x0009e8000c101906 */
[----:B------:R-:W1:Y:S02]  /*0210*/  LDG.E R10, desc[UR6][R4.64+-0x10] ;  /* 0xfffff006040a7981 */ /* 0x000e64000c1e1900 */
[----:B-1----:R-:W-:-:S05]  /*0220*/  IMAD.IADD R11, R17, 0x1, R10 ;  /* 0x00000001110b7824 */ /* 0x002fca00078e020a */
[----:B------:R1:W-:Y:S04]  /*0230*/  STG.E desc[UR6][R2.64], R11 ;  /* 0x0000000b02007986 */ /* 0x0003e8000c101906 */
[----:B------:R-:W2:Y:S02]  /*0240*/  LDG.E R10, desc[UR6][R4.64+-0xc] ;  /* 0xfffff406040a7981 */ /* 0x000ea4000c1e1900 */
[----:B--2---:R-:W-:-:S05]  /*0250*/  IMAD.IADD R13, R11, 0x1, R10 ;  /* 0x000000010b0d7824 */ /* 0x004fca00078e020a */
[----:B------:R2:W-:Y:S04]  /*0260*/  STG.E desc[UR6][R2.64], R13 ;  /* 0x0000000d02007986 */ /* 0x0005e8000c101906 */
[----:B------:R-:W3:Y:S02]  /*0270*/  LDG.E R10, desc[UR6][R4.64+-0x8] ;  /* 0xfffff806040a7981 */ /* 0x000ee4000c1e1900 */
[----:B---3--:R-:W-:-:S05]  /*0280*/  IMAD.IADD R15, R13, 0x1, R10 ;  /* 0x000000010d0f7824 */ /* 0x008fca00078e020a */
[----:B------:R3:W-:Y:S04]  /*0290*/  STG.E desc[UR6][R2.64], R15 ;  /* 0x0000000f02007986 */ /* 0x0007e8000c101906 */
[----:B------:R-:W4:Y:S02]  /*02a0*/  LDG.E R10, desc[UR6][R4.64+-0x4] ;  /* 0xfffffc06040a7981 */ /* 0x000f24000c1e1900 */
[----:B----4-:R-:W-:-:S05]  /*02b0*/  IMAD.IADD R17, R15, 0x1, R10 ;  /* 0x000000010f117824 */ /* 0x010fca00078e020a */
[----:B------:R4:W-:Y:S04]  /*02c0*/  STG.E desc[UR6][R2.64], R17 ;  /* 0x0000001102007986 */ /* 0x0009e8000c101906 */
[----:B------:R-:W1:Y:S02]  /*02d0*/  LDG.E R10, desc[UR6][R4.64] ;  /* 0x00000006040a7981 */ /* 0x000e64000c1e1900 */
[----:B-1----:R-:W-:-:S05]  /*02e0*/  IMAD.IADD R11, R17, 0x1, R10 ;  /* 0x00000001110b7824 */ /* 0x002fca00078e020a */
[----:B------:R-:W-:Y:S04]  /*02f0*/  STG.E desc[UR6][R2.64], R11 ;  /* 0x0000000b02007986 */ /* 0x000fe8000c101906 */
[----:B------:R-:W2:Y:S02]  /*0300*/  LDG.E R10, desc[UR6][R4.64+0x4] ;  /* 0x00000406040a7981 */ /* 0x000ea4000c1e1900 */
[----:B--2---:R-:W-:-:S05]  /*0310*/  IADD3 R13, PT, PT, R11, R10, RZ ;  /* 0x0000000a0b0d7210 */ /* 0x004fca0007ffe0ff */
[----:B------:R1:W-:Y:S04]  /*0320*/  STG.E desc[UR6][R2.64], R13 ;  /* 0x0000000d02007986 */ /* 0x0003e8000c101906 */
[----:B------:R-:W3:Y:S02]  /*0330*/  LDG.E R10, desc[UR6][R4.64+0x8] ;  /* 0x00000806040a7981 */ /* 0x000ee4000c1e1900 */
[----:B---3--:R-:W-:-:S05]  /*0340*/  IMAD.IADD R15, R13, 0x1, R10 ;  /* 0x000000010d0f7824 */ /* 0x008fca00078e020a */
[----:B------:R2:W-:Y:S04]  /*0350*/  STG.E desc[UR6][R2.64], R15 ;  /* 0x0000000f02007986 */ /* 0x0005e8000c101906 */
[----:B------:R-:W4:Y:S02]  /*0360*/  LDG.E R10, desc[UR6][R4.64+0xc] ;  /* 0x00000c06040a7981 */ /* 0x000f24000c1e1900 */
[----:B----4-:R-:W-:-:S05]  /*0370*/  IMAD.IADD R17, R15, 0x1, R10 ;  /* 0x000000010f117824 */ /* 0x010fca00078e020a */
[----:B------:R3:W-:Y:S04]  /*0380*/  STG.E desc[UR6][R2.64], R17 ;  /* 0x0000001102007986 */ /* 0x0007e8000c101906 */
[----:B------:R-:W4:Y:S02]  /*0390*/  LDG.E R10, desc[UR6][R4.64+0x10] ;  /* 0x00001006040a7981 */ /* 0x000f24000c1e1900 */
[----:B----4-:R-:W-:-:S05]  /*03a0*/  IMAD.IADD R19, R17, 0x1, R10 ;  /* 0x0000000111137824 */ /* 0x010fca00078e020a */
[----:B------:R3:W-:Y:S04]  /*03b0*/  STG.E desc[UR6][R2.64], R19 ;  /* 0x0000001302007986 */ /* 0x0007e8000c101906 */
[----:B------:R-:W1:Y:S02]  /*03c0*/  LDG.E R10, desc[UR6][R4.64+0x14] ;  /* 0x00001406040a7981 */ /* 0x000e64000c1e1900 */
[----:B-1----:R-:W-:-:S05]  /*03d0*/  IMAD.IADD R13, R19, 0x1, R10 ;  /* 0x00000001130d7824 */ /* 0x002fca00078e020a */
[----:B------:R3:W-:Y:S04]  /*03e0*/  STG.E desc[UR6][R2.64], R13 ;  /* 0x0000000d02007986 */ /* 0x0007e8000c101906 */
[----:B------:R-:W2:Y:S01]  /*03f0*/  LDG.E R10, desc[UR6][R4.64+0x18] ;  /* 0x00001806040a7981 */ /* 0x000ea2000c1e1900 */
[----:B------:R-:W-:-:S04]  /*0400*/  IADD3 R8, P0, PT, R8, -0x10, RZ ;  /* 0xfffffff008087810 */ /* 0x000fc80007f1e0ff */
[----:B------:R-:W-:Y:S01]  /*0410*/  IADD3.X R9, PT, PT, R9, -0x1, RZ, P0, !PT ;  /* 0xffffffff09097810 */ /* 0x000fe200007fe4ff */
[----:B--2---:R-:W-:-:S05]  /*0420*/  IMAD.IADD R15, R13, 0x1, R10 ;  /* 0x000000010d0f7824 */ /* 0x004fca00078e020a */
[----:B------:R3:W-:Y:S04]  /*0430*/  STG.E desc[UR6][R2.64], R15 ;  /* 0x0000000f02007986 */ /* 0x0007e8000c101906 */
[----:B------:R-:W2:Y:S01]  /*0440*/  LDG.E R10, desc[UR6][R4.64+0x1c] ;  /* 0x00001c06040a7981 */ /* 0x000ea2000c1e1900 */
[----:B------:R-:W-:-:S04]  /*0450*/  ISETP.NE.U32.AND P0, PT, R8, RZ, PT ;  /* 0x000000ff0800720c */ /* 0x000fc80003f05070 */
[----:B------:R-:W-:Y:S01]  /*0460*/  ISETP.NE.AND.EX P0, PT, R9, RZ, PT, P0 ;  /* 0x000000ff0900720c */ /* 0x000fe20003f05300 */
[----:B--2---:R-:W-:Y:S01]  /*0470*/  IMAD.IADD R11, R15, 0x1, R10 ;  /* 0x000000010f0b7824 */ /* 0x004fe200078e020a */
[----:B------:R-:W-:-:S04]  /*0480*/  IADD3 R10, P2, PT, R4, 0x40, RZ ;  /* 0x00000040040a7810 */ /* 0x000fc80007f5e0ff */
[----:B------:R3:W-:Y:S01]  /*0490*/  STG.E desc[UR6][R2.64], R11 ;  /* 0x0000000b02007986 */ /* 0x0007e2000c101906 */
[----:B------:R-:W-:-:S06]  /*04a0*/  IADD3.X R5, PT, PT, RZ, R5, RZ, P2, !PT ;  /* 0x00000005ff057210 */ /* 0x000fcc00017fe4ff */
[----:B------:R-:W-:Y:S05]  /*04b0*/  @P0 BRA `(.L_x_1) ;  /* 0xfffffffc00200947 */ /* 0x000fea000383ffff */
.L_x_0:
[----:B------:R-:W-:Y:S05]  /*04c0*/  @!P1 EXIT ;  /* 0x000000000000994d */ /* 0x000fea0003800000 */
[----:B------:R-:W-:-:S04]  /*04d0*/  LOP3.LUT R4, R0, 0xf, RZ, 0xc0, !PT ;  /* 0x0000000f00047812 */ /* 0x000fc800078ec0ff */
[----:B------:R-:W-:-:S04]  /*04e0*/  IADD3 R4, P1, PT, R4, -0x1, RZ ;  /* 0xffffffff04047810 */ /* 0x000fc80007f3e0ff */
[----:B------:R-:W-:Y:S01]  /*04f0*/  ISETP.GE.U32.AND P0, PT, R4, 0x7, PT ;  /* 0x000000070400780c */ /* 0x000fe20003f06070 */
[----:B------:R-:W-:Y:S01]  /*0500*/  IMAD.X R4, RZ, RZ, -0x1, P1 ;  /* 0xffffffffff047424 */ /* 0x000fe200008e06ff */
[----:B------:R-:W-:-:S04]  /*0510*/  LOP3.LUT P1, RZ, R0, 0x7, RZ, 0xc0, !PT ;  /* 0x0000000700ff7812 */ /* 0x000fc8000782c0ff */
[----:B------:R-:W-:-:S13]  /*0520*/  ISETP.GE.U32.AND.EX P0, PT, R4, RZ, PT, P0 ;  /* 0x000000ff0400720c */ /* 0x000fda0003f06100 */
[----:B------:R-:W-:Y:S05]  /*0530*/  @!P0 BRA `(.L_x_2) ;  /* 0x0000000000748947 */ /* 0x000fea0003800000 */
[----:B------:R-:W1:Y:S02]  /*0540*/  LDC.64 R4, c[0x0][0x388] ;  /* 0x0000e200ff047b82 */ /* 0x000e640000000a00 */
[----:B-1----:R-:W-:-:S04]  /*0550*/  LEA R4, P0, R6, R4, 0x2 ;  /* 0x0000000406047211 */ /* 0x002fc800078010ff */
[----:B------:R-:W-:-:S05]  /*0560*/  LEA.HI.X R5, R6, R5, R7, 0x2, P0 ;  /* 0x0000000506057211 */ /* 0x000fca00000f1407 */
[----:B------:R-:W3:Y:S02]  /*0570*/  LDG.E R8, desc[UR6][R4.64] ;  /* 0x0000000604087981 */ /* 0x000ee4000c1e1900 */
[----:B---3-5:R-:W-:-:S05]  /*0580*/  IMAD.IADD R11, R11, 0x1, R8 ;  /* 0x000000010b0b7824 */ /* 0x028fca00078e0208 */
[----:B------:R-:W-:Y:S04]  /*0590*/  STG.E desc[UR6][R2.64], R11 ;  /* 0x0000000b02007986 */ /* 0x000fe8000c101906 */
[----:B------:R-:W2:Y:S02]  /*05a0*/  LDG.E R8, desc[UR6][R4.64+0x4] ;  /* 0x0000040604087981 */ /* 0x000ea4000c1e1900 */
[----:B--2---:R-:W-:-:S05]  /*05b0*/  IMAD.IADD R9, R11, 0x1, R8 ;  /* 0x000000010b097824 */ /* 0x004fca00078e0208 */
[----:B------:R1:W-:Y:S04]  /*05c0*/  STG.E desc[UR6][R2.64], R9 ;  /* 0x0000000902007986 */ /* 0x0003e8000c101906 */
[----:B------:R-:W2:Y:S02]  /*05d0*/  LDG.E R8, desc[UR6][R4.64+0x8] ;  /* 0x0000080604087981 */ /* 0x000ea4000c1e1900 */
[----:B--2---:R-:W-:-:S05]  /*05e0*/  IMAD.IADD R13, R9, 0x1, R8 ;  /* 0x00000001090d7824 */ /* 0x004fca00078e0208 */
[----:B------:R2:W-:Y:S04]  /*05f0*/  STG.E desc[UR6][R2.64], R13 ;  /* 0x0000000d02007986 */ /* 0x0005e8000c101906 */
[----:B------:R-:W3:Y:S02]  /*0600*/  LDG.E R8, desc[UR6][R4.64+0xc] ;  /* 0x00000c0604087981 */ /* 0x000ee4000c1e1900 */
[----:B---3--:R-:W-:-:S05]  /*0610*/  IMAD.IADD R15, R13, 0x1, R8 ;  /* 0x000000010d0f7824 */ /* 0x008fca00078e0208 */
[----:B------:R4:W-:Y:S04]  /*0620*/  STG.E desc[UR6][R2.64], R15 ;  /* 0x0000000f02007986 */ /* 0x0009e8000c101906 */
[----:B------:R-:W3:Y:S02]  /*0630*/  LDG.E R8, desc[UR6][R4.64+0x10] ;  /* 0x0000100604087981 */ /* 0x000ee4000c1e1900 */
[----:B---3--:R-:W-:-:S05]  /*0640*/  IMAD.IADD R17, R15, 0x1, R8 ;  /* 0x000000010f117824 */ /* 0x008fca00078e0208 */
[----:B------:R4:W-:Y:S04]  /*0650*/  STG.E desc[UR6][R2.64], R17 ;  /* 0x0000001102007986 */ /* 0x0009e8000c101906 */
[----:B------:R-:W1:Y:S02]  /*0660*/  LDG.E R8, desc[UR6][R4.64+0x14] ;  /* 0x0000140604087981 */ /* 0x000e64000c1e1900 */
[----:B-1----:R-:W-:-:S05]  /*0670*/  IADD3 R9, PT, PT, R17, R8, RZ ;  /* 0x0000000811097210 */ /* 0x002fca0007ffe0ff */
[----:B------:R4:W-:Y:S04]  /*0680*/  STG.E desc[UR6][R2.64], R9 ;  /* 0x0000000902007986 */ /* 0x0009e8000c101906 */
[----:B------:R-:W2:Y:S02]  /*0690*/  LDG.E R8, desc[UR6][R4.64+0x18] ;  /* 0x0000180604087981 */ /* 0x000ea4000c1e1900 */
[----:B--2---:R-:W-:-:S05]  /*06a0*/  IMAD.IADD R13, R9, 0x1, R8 ;  /* 0x00000001090d7824 */ /* 0x004fca00078e0208 */
[----:B------:R4:W-:Y:S04]  /*06b0*/  STG.E desc[UR6][R2.64], R13 ;  /* 0x0000000d02007986 */ /* 0x0009e8000c101906 */
[----:B------:R-:W2:Y:S01]  /*06c0*/  LDG.E R8, desc[UR6][R4.64+0x1c] ;  /* 0x00001c0604087981 */ /* 0x000ea2000c1e1900 */
[----:B------:R-:W-:-:S05]  /*06d0*/  IADD3 R6, P0, PT, R6, 0x8, RZ ;  /* 0x0000000806067810 */ /* 0x000fca0007f1e0ff */
[----:B------:R-:W-:Y:S02]  /*06e0*/  IMAD.X R7, RZ, RZ, R7, P0 ;  /* 0x000000ffff077224 */ /* 0x000fe400000e0607 */
[----:B--2---:R-:W-:-:S05]  /*06f0*/  IMAD.IADD R11, R13, 0x1, R8 ;  /* 0x000000010d0b7824 */ /* 0x004fca00078e0208 */
[----:B------:R4:W-:Y:S02]  /*0700*/  STG.E desc[UR6][R2.64], R11 ;  /* 0x0000000b02007986 */ /* 0x0009e4000c101906 */
.L_x_2:
        /* <DEDUP_REMOVED lines=11> */
[----:B------:R-:W4:Y:S02]  /*07c0*/  LDG.E R8, desc[UR6][R4.64] ;  /* 0x0000000604087981 */ /* 0x000f24000c1e1900 */
[----:B----45:R-:W-:-:S05]  /*07d0*/  IMAD.IADD R9, R11, 0x1, R8 ;  /* 0x000000010b097824 */ /* 0x030fca00078e0208 */
[----:B------:R1:W-:Y:S04]  /*07e0*/  STG.E desc[UR6][R2.64], R9 ;  /* 0x0000000902007986 */ /* 0x0003e8000c101906 */
[----:B------:R-:W3:Y:S02]  /*07f0*/  LDG.E R8, desc[UR6][R4.64+0x4] ;  /* 0x0000040604087981 */ /* 0x000ee4000c1e1900 */
[----:B---3--:R-:W-:-:S05]  /*0800*/  IMAD.IADD R13, R9, 0x1, R8 ;  /* 0x00000001090d7824 */ /* 0x008fca00078e0208 */
[----:B------:R1:W-:Y:S04]  /*0810*/  STG.E desc[UR6][R2.64], R13 ;  /* 0x0000000d02007986 */ /* 0x0003e8000c101906 */
[----:B------:R-:W2:Y:S02]  /*0820*/  LDG.E R8, desc[UR6][R4.64+0x8] ;  /* 0x0000080604087981 */ /* 0x000ea4000c1e1900 */
[----:B--2---:R-:W-:-:S05]  /*0830*/  IADD3 R15, PT, PT, R13, R8, RZ ;  /* 0x000000080d0f7210 */ /* 0x004fca0007ffe0ff */
[----:B------:R1:W-:Y:S04]  /*0840*/  STG.E desc[UR6][R2.64], R15 ;  /* 0x0000000f02007986 */ /* 0x0003e8000c101906 */
[----:B------:R-:W2:Y:S01]  /*0850*/  LDG.E R8, desc[UR6][R4.64+0xc] ;  /* 0x00000c0604087981 */ /* 0x000ea2000c1e1900 */
[----:B------:R-:W-:-:S05]  /*0860*/  IADD3 R6, P0, PT, R6, 0x4, RZ ;  /* 0x0000000406067810 */ /* 0x000fca0007f1e0ff */
[----:B------:R-:W-:Y:S02]  /*0870*/  IMAD.X R7, RZ, RZ, R7, P0 ;  /* 0x000000ffff077224 */ /* 0x000fe400000e0607 */
[----:B--2---:R-:W-:-:S05]  /*0880*/  IMAD.IADD R11, R15, 0x1, R8 ;  /* 0x000000010f0b7824 */ /* 0x004fca00078e0208 */
[----:B------:R1:W-:Y:S02]  /*0890*/  STG.E desc[UR6][R2.64], R11 ;  /* 0x0000000b02007986 */ /* 0x0003e4000c101906 */
.L_x_3:
[----:B------:R-:W-:Y:S05]  /*08a0*/  @!P1 EXIT ;  /* 0x000000000000994d */ /* 0x000fea0003800000 */
[----:B------:R-:W2:Y:S01]  /*08b0*/  LDC.64 R4, c[0x0][0x388] ;  /* 0x0000e200ff047b82 */ /* 0x000ea20000000a00 */
[----:B------:R-:W-:Y:S01]  /*08c0*/  LOP3.LUT R8, R0, 0x3, RZ, 0xc0, !PT ;  /* 0x0000000300087812 */ /* 0x000fe200078ec0ff */
[----:B-1--4-:R-:W-:Y:S01]  /*08d0*/  IMAD.MOV.U32 R9, RZ, RZ, RZ ;  /* 0x000000ffff097224 */ /* 0x012fe200078e00ff */
[----:B--2---:R-:W-:-:S04]  /*08e0*/  LEA R4, P0, R6, R4, 0x2 ;  /* 0x0000000406047211 */ /* 0x004fc800078010ff */
[----:B------:R-:W-:-:S09]  /*08f0*/  LEA.HI.X R5, R6, R5, R7, 0x2, P0 ;  /* 0x0000000506057211 */ /* 0x000fd200000f1407 */
.L_x_4:
[----:B-1----:R1:W3:Y:S01]  /*0900*/  LDG.E R0, desc[UR6][R4.64] ;  /* 0x0000000604007981 */ /* 0x0022e2000c1e1900 */
[----:B------:R-:W-:-:S04]  /*0910*/  IADD3 R8, P0, PT, R8, -0x1, RZ ;  /* 0xffffffff08087810 */ /* 0x000fc80007f1e0ff */
[----:B------:R-:W-:Y:S02]  /*0920*/  IADD3.X R9, PT, PT, R9, -0x1, RZ, P0, !PT ;  /* 0xffffffff09097810 */ /* 0x000fe400007fe4ff */
[----:B------:R-:W-:Y:S02]  /*0930*/  ISETP.NE.U32.AND P0, PT, R8, RZ, PT ;  /* 0x000000ff0800720c */ /* 0x000fe40003f05070 */
[----:B-1----:R-:W-:Y:S02]  /*0940*/  IADD3 R4, P1, PT, R4, 0x4, RZ ;  /* 0x0000000404047810 */ /* 0x002fe40007f3e0ff */
[----:B------:R-:W-:-:S03]  /*0950*/  ISETP.NE.AND.EX P0, PT, R9, RZ, PT, P0 ;  /* 0x000000ff0900720c */ /* 0x000fc60003f05300 */
[----:B------:R-:W-:Y:S02]  /*0960*/  IMAD.X R5, RZ, RZ, R5, P1 ;  /* 0x000000ffff057224 */ /* 0x000fe400008e0605 */
[----:B---3-5:R-:W-:-:S05]  /*0970*/  IMAD.IADD R11, R0, 0x1, R11 ;  /* 0x00000001000b7824 */ /* 0x028fca00078e020b */
[----:B------:R1:W-:Y:S03]  /*0980*/  STG.E desc[UR6][R2.64], R11 ;  /* 0x0000000b02007986 */ /* 0x0003e6000c101906 */
[----:B------:R-:W-:Y:S05]  /*0990*/  @P0 BRA `(.L_x_4) ;  /* 0xfffffffc00d80947 */ /* 0x000fea000383ffff */
[----:B------:R-:W-:Y:S05]  /*09a0*/  EXIT ;  /* 0x000000000000794d */ /* 0x000fea0003800000 */
.L_x_5:
[----:B------:R-:W-:-:S00]  /*09b0*/  BRA `(.L_x_5) ;  /* 0xfffffffc00fc7947 */ /* 0x000fc0000383ffff */
[----:B------:R-:W-:-:S00]  /*09c0*/  NOP ;  /* 0x0000000000007918 */ /* 0x000fc00000000000 */
        /* <DEDUP_REMOVED lines=11> */
.L_x_6:


//--------------------- .nv.shared.reserved.0     --------------------------
	.section	.nv.shared.reserved.0,"aw",@nobits
	.weak		__nv_reservedSMEM_offset_0_alias
	.size		__nv_reservedSMEM_offset_0_alias, 0, 64
	.other		__nv_reservedSMEM_offset_0_alias,@"STO_CUDA_RESERVED_SHARED STV_DEFAULT"
__nv_reservedSMEM_offset_0_alias:
	.zero		0
	.zero		64


//--------------------- .nv.constant0._Z7calcSumiPiRi --------------------------
	.section	.nv.constant0._Z7calcSumiPiRi,"a",@progbits
	.sectionflags	@""
	.align	4
.nv.constant0._Z7calcSumiPiRi:
	.zero		920


//--------------------- SYMBOLS --------------------------

	.type		.nv.reservedSmem.offset0,@object
	.size		.nv.reservedSmem.offset0,0x4
